//
// Generated by NVIDIA NVVM Compiler
//
// Compiler Build ID: CL-36424714
// Cuda compilation tools, release 13.0, V13.0.88
// Based on NVVM 20.0.0
//

.version 9.0
.target sm_100
.address_size 64

	// .globl	_Z4meanv

.visible .entry _Z4meanv()
{


	ret;

}
	// .globl	_Z8variancev
.visible .entry _Z8variancev()
{


	ret;

}
	// .globl	_Z10layer_normPfS_ii
.visible .entry _Z10layer_normPfS_ii(
	.param .u64 .ptr .align 1 _Z10layer_normPfS_ii_param_0,
	.param .u64 .ptr .align 1 _Z10layer_normPfS_ii_param_1,
	.param .u32 _Z10layer_normPfS_ii_param_2,
	.param .u32 _Z10layer_normPfS_ii_param_3
)
{


	ret;

}


// ===== COMPILED SASS (sm_100) =====

	.target	sm_100

	.elftype	@"ET_EXEC"


//--------------------- .note.nv.tkinfo           --------------------------
	.section	.note.nv.tkinfo,"",@"SHT_NOTE"
	.sectionflags	@"SHF_NOTE_NV_TKINFO"
	.tkinfo
        /*0018*/ 	.word	0x00000002
        /*0030*/ 	.string	""
        /*0030*/ 	.string	"ptxas"
        /*0030*/ 	.string	"Cuda compilation tools, release 13.0, V13.0.88"
        /*0030*/ 	.string	"Build cuda_13.0.r13.0/compiler.36424714_0"
        /*0030*/ 	.string	"-arch sm_100 -m 64 "



//--------------------- .note.nv.cuinfo           --------------------------
	.section	.note.nv.cuinfo,"",@"SHT_NOTE"
	.sectionflags	@"SHF_NOTE_NV_CUINFO"
        /*0018*/ 	.short	0x0002
        /*001a*/ 	.short	0x0064
        /*001c*/ 	.short	0x0082
	.zero		2


//--------------------- .nv.info                  --------------------------
	.section	.nv.info,"",@"SHT_CUDA_INFO"
	.align	4


	//----- nvinfo : EIATTR_REGCOUNT
	.align		4
        /*0000*/ 	.byte	0x04, 0x2f
        /*0002*/ 	.short	(.L_1 - .L_0)
	.align		4
.L_0:
        /*0004*/ 	.word	index@(_Z4meanv)
        /*0008*/ 	.word	0x00000004


	//----- nvinfo : EIATTR_FRAME_SIZE
	.align		4
.L_1:
        /*000c*/ 	.byte	0x04, 0x11
        /*000e*/ 	.short	(.L_3 - .L_2)
	.align		4
.L_2:
        /*0010*/ 	.word	index@(_Z4meanv)
        /*0014*/ 	.word	0x00000000


	//----- nvinfo : EIATTR_REGCOUNT
	.align		4
.L_3:
        /*0018*/ 	.byte	0x04, 0x2f
        /*001a*/ 	.short	(.L_5 - .L_4)
	.align		4
.L_4:
        /*001c*/ 	.word	index@(_Z8variancev)
        /*0020*/ 	.word	0x00000004


	//----- nvinfo : EIATTR_FRAME_SIZE
	.align		4
.L_5:
        /*0024*/ 	.byte	0x04, 0x11
        /*0026*/ 	.short	(.L_7 - .L_6)
	.align		4
.L_6:
        /*0028*/ 	.word	index@(_Z8variancev)
        /*002c*/ 	.word	0x00000000


	//----- nvinfo : EIATTR_REGCOUNT
	.align		4
.L_7:
        /*0030*/ 	.byte	0x04, 0x2f
        /*0032*/ 	.short	(.L_9 - .L_8)
	.align		4
.L_8:
        /*0034*/ 	.word	index@(_Z10layer_normPfS_ii)
        /*0038*/ 	.word	0x00000004


	//----- nvinfo : EIATTR_FRAME_SIZE
	.align		4
.L_9:
        /*003c*/ 	.byte	0x04, 0x11
        /*003e*/ 	.short	(.L_11 - .L_10)
	.align		4
.L_10:
        /*0040*/ 	.word	index@(_Z10layer_normPfS_ii)
        /*0044*/ 	.word	0x00000000


	//----- nvinfo : EIATTR_MIN_STACK_SIZE
	.align		4
.L_11:
        /*0048*/ 	.byte	0x04, 0x12
        /*004a*/ 	.short	(.L_13 - .L_12)
	.align		4
.L_12:
        /*004c*/ 	.word	index@(_Z10layer_normPfS_ii)
        /*0050*/ 	.word	0x00000000


	//----- nvinfo : EIATTR_MIN_STACK_SIZE
	.align		4
.L_13:
        /*0054*/ 	.byte	0x04, 0x12
        /*0056*/ 	.short	(.L_15 - .L_14)
	.align		4
.L_14:
        /*0058*/ 	.word	index@(_Z8variancev)
        /*005c*/ 	.word	0x00000000


	//----- nvinfo : EIATTR_MIN_STACK_SIZE
	.align		4
.L_15:
        /*0060*/ 	.byte	0x04, 0x12
        /*0062*/ 	.short	(.L_17 - .L_16)
	.align		4
.L_16:
        /*0064*/ 	.word	index@(_Z4meanv)
        /*0068*/ 	.word	0x00000000
.L_17:


//--------------------- .nv.compat                --------------------------
	.section	.nv.compat,"",@"SHT_CUDA_COMPAT_INFO"
	.align	4
        /*0000*/ 	.byte	0x02, 0x09, 0x00, 0x00, 0x02, 0x02, 0x01, 0x00, 0x02, 0x05, 0x05, 0x00, 0x03, 0x07, 0x01, 0x01
        /*0010*/ 	.byte	0x02, 0x03, 0x00, 0x00, 0x02, 0x06, 0x01, 0x00, 0x04, 0x0b, 0x08, 0x00, 0x09, 0x00, 0x00, 0x00
        /*0020*/ 	.byte	0x00, 0x00, 0x00, 0x00


//--------------------- .nv.info._Z10layer_normPfS_ii --------------------------
	.section	.nv.info._Z10layer_normPfS_ii,"",@"SHT_CUDA_INFO"
	.sectionflags	@""
	.align	4


	//----- nvinfo : EIATTR_CUDA_API_VERSION
	.align		4
        /*0000*/ 	.byte	0x04, 0x37
        /*0002*/ 	.short	(.L_19 - .L_18)
.L_18:
        /*0004*/ 	.word	0x00000082


	//----- nvinfo : EIATTR_KPARAM_INFO
	.align		4
.L_19:
        /*0008*/ 	.byte	0x04, 0x17
        /*000a*/ 	.short	(.L_21 - .L_20)
.L_20:
        /*000c*/ 	.word	0x00000000
        /*0010*/ 	.short	0x0003
        /*0012*/ 	.short	0x0014
        /*0014*/ 	.byte	0x00, 0xf0, 0x11, 0x00


	//----- nvinfo : EIATTR_KPARAM_INFO
	.align		4
.L_21:
        /*0018*/ 	.byte	0x04, 0x17
        /*001a*/ 	.short	(.L_23 - .L_22)
.L_22:
        /*001c*/ 	.word	0x00000000
        /*0020*/ 	.short	0x0002
        /*0022*/ 	.short	0x0010
        /*0024*/ 	.byte	0x00, 0xf0, 0x11, 0x00


	//----- nvinfo : EIATTR_KPARAM_INFO
	.align		4
.L_23:
        /*0028*/ 	.byte	0x04, 0x17
        /*002a*/ 	.short	(.L_25 - .L_24)
.L_24:
        /*002c*/ 	.word	0x00000000
        /*0030*/ 	.short	0x0001
        /*0032*/ 	.short	0x0008
        /*0034*/ 	.byte	0x00, 0xf5, 0x21, 0x00


	//----- nvinfo : EIATTR_KPARAM_INFO
	.align		4
.L_25:
        /*0038*/ 	.byte	0x04, 0x17
        /*003a*/ 	.short	(.L_27 - .L_26)
.L_26:
        /*003c*/ 	.word	0x00000000
        /*0040*/ 	.short	0x0000
        /*0042*/ 	.short	0x0000
        /*0044*/ 	.byte	0x00, 0xf5, 0x21, 0x00


	//----- nvinfo : EIATTR_SPARSE_MMA_MASK
	.align		4
.L_27:
        /*0048*/ 	.byte	0x03, 0x50
        /*004a*/ 	.short	0x0000


	//----- nvinfo : EIATTR_MAXREG_COUNT
	.align		4
        /*004c*/ 	.byte	0x03, 0x1b
        /*004e*/ 	.short	0x00ff


	//----- nvinfo : EIATTR_MERCURY_ISA_VERSION
	.align		4
        /*0050*/ 	.byte	0x03, 0x5f
        /*0052*/ 	.short	0x0101


	//----- nvinfo : EIATTR_VRC_CTA_INIT_COUNT
	.align		4
        /*0054*/ 	.byte	0x02, 0x4a
	.zero		1
	.zero		1


	//----- nvinfo : EIATTR_EXIT_INSTR_OFFSETS
	.align		4
        /*0058*/ 	.byte	0x04, 0x1c
        /*005a*/ 	.short	(.L_29 - .L_28)


	//   ....[0]....
.L_28:
        /*005c*/ 	.word	0x00000010


	//----- nvinfo : EIATTR_CBANK_PARAM_SIZE
	.align		4
.L_29:
        /*0060*/ 	.byte	0x03, 0x19
        /*0062*/ 	.short	0x0018


	//----- nvinfo : EIATTR_PARAM_CBANK
	.align		4
        /*0064*/ 	.byte	0x04, 0x0a
        /*0066*/ 	.short	(.L_31 - .L_30)
	.align		4
.L_30:
        /*0068*/ 	.word	index@(.nv.constant0._Z10layer_normPfS_ii)
        /*006c*/ 	.short	0x0380
        /*006e*/ 	.short	0x0018


	//----- nvinfo : EIATTR_SW_WAR
	.align		4
.L_31:
        /*0070*/ 	.byte	0x04, 0x36
        /*0072*/ 	.short	(.L_33 - .L_32)
.L_32:
        /*0074*/ 	.word	0x00000008
.L_33:


//--------------------- .nv.info._Z8variancev     --------------------------
	.section	.nv.info._Z8variancev,"",@"SHT_CUDA_INFO"
	.sectionflags	@""
	.align	4


	//----- nvinfo : EIATTR_CUDA_API_VERSION
	.align		4
        /*0000*/ 	.byte	0x04, 0x37
        /*0002*/ 	.short	(.L_35 - .L_34)
.L_34:
        /*0004*/ 	.word	0x00000082


	//----- nvinfo : EIATTR_SPARSE_MMA_MASK
	.align		4
.L_35:
        /*0008*/ 	.byte	0x03, 0x50
        /*000a*/ 	.short	0x0000


	//----- nvinfo : EIATTR_MAXREG_COUNT
	.align		4
        /*000c*/ 	.byte	0x03, 0x1b
        /*000e*/ 	.short	0x00ff


	//----- nvinfo : EIATTR_MERCURY_ISA_VERSION
	.align		4
        /*0010*/ 	.byte	0x03, 0x5f
        /*0012*/ 	.short	0x0101


	//----- nvinfo : EIATTR_VRC_CTA_INIT_COUNT
	.align		4
        /*0014*/ 	.byte	0x02, 0x4a
	.zero		1
	.zero		1


	//----- nvinfo : EIATTR_EXIT_INSTR_OFFSETS
	.align		4
        /*0018*/ 	.byte	0x04, 0x1c
        /*001a*/ 	.short	(.L_37 - .L_36)


	//   ....[0]....
.L_36:
        /*001c*/ 	.word	0x00000010


	//----- nvinfo : EIATTR_SW_WAR
	.align		4
.L_37:
        /*0020*/ 	.byte	0x04, 0x36
        /*0022*/ 	.short	(.L_39 - .L_38)
.L_38:
        /*0024*/ 	.word	0x00000008
.L_39:


//--------------------- .nv.info._Z4meanv         --------------------------
	.section	.nv.info._Z4meanv,"",@"SHT_CUDA_INFO"
	.sectionflags	@""
	.align	4


	//----- nvinfo : EIATTR_CUDA_API_VERSION
	.align		4
        /*0000*/ 	.byte	0x04, 0x37
        /*0002*/ 	.short	(.L_41 - .L_40)
.L_40:
        /*0004*/ 	.word	0x00000082


	//----- nvinfo : EIATTR_SPARSE_MMA_MASK
	.align		4
.L_41:
        /*0008*/ 	.byte	0x03, 0x50
        /*000a*/ 	.short	0x0000


	//----- nvinfo : EIATTR_MAXREG_COUNT
	.align		4
        /*000c*/ 	.byte	0x03, 0x1b
        /*000e*/ 	.short	0x00ff


	//----- nvinfo : EIATTR_MERCURY_ISA_VERSION
	.align		4
        /*0010*/ 	.byte	0x03, 0x5f
        /*0012*/ 	.short	0x0101


	//----- nvinfo : EIATTR_VRC_CTA_INIT_COUNT
	.align		4
        /*0014*/ 	.byte	0x02, 0x4a
	.zero		1
	.zero		1


	//----- nvinfo : EIATTR_EXIT_INSTR_OFFSETS
	.align		4
        /*0018*/ 	.byte	0x04, 0x1c
        /*001a*/ 	.short	(.L_43 - .L_42)


	//   ....[0]....
.L_42:
        /*001c*/ 	.word	0x00000010


	//----- nvinfo : EIATTR_SW_WAR
	.align		4
.L_43:
        /*0020*/ 	.byte	0x04, 0x36
        /*0022*/ 	.short	(.L_45 - .L_44)
.L_44:
        /*0024*/ 	.word	0x00000008
.L_45:


//--------------------- .nv.callgraph             --------------------------
	.section	.nv.callgraph,"",@"SHT_CUDA_CALLGRAPH"
	.align	4
	.sectionentsize	8
	.align		4
        /*0000*/ 	.word	0x00000000
	.align		4
        /*0004*/ 	.word	0xffffffff
	.align		4
        /*0008*/ 	.word	0x00000000
	.align		4
        /*000c*/ 	.word	0xfffffffe
	.align		4
        /*0010*/ 	.word	0x00000000
	.align		4
        /*0014*/ 	.word	0xfffffffd
	.align		4
        /*0018*/ 	.word	0x00000000
	.align		4
        /*001c*/ 	.word	0xfffffffc


//--------------------- .text._Z10layer_normPfS_ii --------------------------
	.section	.text._Z10layer_normPfS_ii,"ax",@progbits
	.align	128
        .global         _Z10layer_normPfS_ii
        .type           _Z10layer_normPfS_ii,@function
        .size           _Z10layer_normPfS_ii,(.L_x_3 - _Z10layer_normPfS_ii)
        .other          _Z10layer_normPfS_ii,@"STO_CUDA_ENTRY STV_DEFAULT"
_Z10layer_normPfS_ii:
.text._Z10layer_normPfS_ii:
[----:B------:R-:W-:Y:S01]  /*0000*/  LDC R1, c[0x0][0x37c] ;  /* 0x0000df00ff017b82 */ /* 0x000fe20000000800 */
[----:B------:R-:W-:Y:S05]  /*0010*/  EXIT ;  /* 0x000000000000794d */ /* 0x000fea0003800000 */
.L_x_0:
[----:B------:R-:W-:-:S00]  /*0020*/  BRA `(.L_x_0) ;  /* 0xfffffffc00fc7947 */ /* 0x000fc0000383ffff */
[----:B------:R-:W-:-:S00]  /*0030*/  NOP ;  /* 0x0000000000007918 */ /* 0x000fc00000000000 */
        /* <DEDUP_REMOVED lines=12> */
.L_x_3:


//--------------------- .text._Z8variancev        --------------------------
	.section	.text._Z8variancev,"ax",@progbits
	.align	128
        .global         _Z8variancev
        .type           _Z8variancev,@function
        .size           _Z8variancev,(.L_x_4 - _Z8variancev)
        .other          _Z8variancev,@"STO_CUDA_ENTRY STV_DEFAULT"
_Z8variancev:
.text._Z8variancev:
[----:B------:R-:W-:Y:S01]  /*0000*/  LDC R1, c[0x0][0x37c] ;  /* 0x0000df00ff017b82 */ /* 0x000fe20000000800 */
[----:B------:R-:W-:Y:S05]  /*0010*/  EXIT ;  /* 0x000000000000794d */ /* 0x000fea0003800000 */
.L_x_1:
        /* <DEDUP_REMOVED lines=14> */
.L_x_4:


//--------------------- .text._Z4meanv            --------------------------
	.section	.text._Z4meanv,"ax",@progbits
	.align	128
        .global         _Z4meanv
        .type           _Z4meanv,@function
        .size           _Z4meanv,(.L_x_5 - _Z4meanv)
        .other          _Z4meanv,@"STO_CUDA_ENTRY STV_DEFAULT"
_Z4meanv:
.text._Z4meanv:
[----:B------:R-:W-:Y:S01]  /*0000*/  LDC R1, c[0x0][0x37c] ;  /* 0x0000df00ff017b82 */ /* 0x000fe20000000800 */
[----:B------:R-:W-:Y:S05]  /*0010*/  EXIT ;  /* 0x000000000000794d */ /* 0x000fea0003800000 */
.L_x_2:
        /* <DEDUP_REMOVED lines=14> */
.L_x_5:


//--------------------- .nv.shared.reserved.0     --------------------------
	.section	.nv.shared.reserved.0,"aw",@nobits
	.weak		__nv_reservedSMEM_offset_0_alias
	.size		__nv_reservedSMEM_offset_0_alias, 0, 64
	.other		__nv_reservedSMEM_offset_0_alias,@"STO_CUDA_RESERVED_SHARED STV_DEFAULT"
__nv_reservedSMEM_offset_0_alias:
	.zero		0
	.zero		64


//--------------------- .nv.constant0._Z10layer_normPfS_ii --------------------------
	.section	.nv.constant0._Z10layer_normPfS_ii,"a",@progbits
	.sectionflags	@""
	.align	4
.nv.constant0._Z10layer_normPfS_ii:
	.zero		920


//--------------------- .nv.constant0._Z8variancev --------------------------
	.section	.nv.constant0._Z8variancev,"a",@progbits
	.sectionflags	@""
	.align	4
.nv.constant0._Z8variancev:
	.zero		896


//--------------------- .nv.constant0._Z4meanv    --------------------------
	.section	.nv.constant0._Z4meanv,"a",@progbits
	.sectionflags	@""
	.align	4
.nv.constant0._Z4meanv:
	.zero		896


//--------------------- SYMBOLS --------------------------

	.type		.nv.reservedSmem.offset0,@object
	.size		.nv.reservedSmem.offset0,0x4
